//
// Generated by NVIDIA NVVM Compiler
//
// Compiler Build ID: CL-36424714
// Cuda compilation tools, release 13.0, V13.0.88
// Based on NVVM 20.0.0
//

.version 9.0
.target sm_100
.address_size 64

	// .globl	_Z11kernel_multPfi

.visible .entry _Z11kernel_multPfi(
	.param .u64 .ptr .align 1 _Z11kernel_multPfi_param_0,
	.param .u32 _Z11kernel_multPfi_param_1
)
{
	.reg .pred 	%p<7>;
	.reg .b32 	%r<11>;
	.reg .b32 	%f<6>;
	.reg .b64 	%rd<5>;

	ld.param.u64 	%rd2, [_Z11kernel_multPfi_param_0];
	ld.param.u32 	%r3, [_Z11kernel_multPfi_param_1];
	mov.u32 	%r4, %ntid.x;
	mov.u32 	%r5, %ctaid.x;
	mov.u32 	%r6, %tid.x;
	mad.lo.s32 	%r7, %r4, %r5, %r6;
	and.b32  	%r8, %r7, -2147483647;
	setp.eq.s32 	%p1, %r8, 1;
	add.s32 	%r9, %r3, -1;
	setp.ge.s32 	%p2, %r7, %r9;
	or.pred  	%p3, %p1, %p2;
	@%p3 bra 	$L__BB0_6;
	cvta.to.global.u64 	%rd3, %rd2;
	mul.wide.s32 	%rd4, %r7, 4;
	add.s64 	%rd1, %rd3, %rd4;
	ld.global.f32 	%f1, [%rd1];
	ld.global.f32 	%f5, [%rd1+4];
	setp.leu.f32 	%p4, %f1, %f5;
	@%p4 bra 	$L__BB0_3;
	st.global.f32 	[%rd1], %f5;
	st.global.f32 	[%rd1+4], %f1;
	mov.f32 	%f5, %f1;
$L__BB0_3:
	add.s32 	%r10, %r3, -2;
	setp.ge.s32 	%p5, %r7, %r10;
	@%p5 bra 	$L__BB0_6;
	ld.global.f32 	%f4, [%rd1+8];
	setp.leu.f32 	%p6, %f5, %f4;
	@%p6 bra 	$L__BB0_6;
	st.global.f32 	[%rd1+4], %f4;
	st.global.f32 	[%rd1+8], %f5;
$L__BB0_6:
	ret;

}


// ===== COMPILED SASS (sm_100) =====

	.target	sm_100

	.elftype	@"ET_EXEC"


//--------------------- .note.nv.tkinfo           --------------------------
	.section	.note.nv.tkinfo,"",@"SHT_NOTE"
	.sectionflags	@"SHF_NOTE_NV_TKINFO"
	.tkinfo
        /*0018*/ 	.word	0x00000002
        /*0030*/ 	.string	""
        /*0030*/ 	.string	"ptxas"
        /*0030*/ 	.string	"Cuda compilation tools, release 13.0, V13.0.88"
        /*0030*/ 	.string	"Build cuda_13.0.r13.0/compiler.36424714_0"
        /*0030*/ 	.string	"-arch sm_100 -m 64 "



//--------------------- .note.nv.cuinfo           --------------------------
	.section	.note.nv.cuinfo,"",@"SHT_NOTE"
	.sectionflags	@"SHF_NOTE_NV_CUINFO"
        /*0018*/ 	.short	0x0002
        /*001a*/ 	.short	0x0064
        /*001c*/ 	.short	0x0082
	.zero		2


//--------------------- .nv.info                  --------------------------
	.section	.nv.info,"",@"SHT_CUDA_INFO"
	.align	4


	//----- nvinfo : EIATTR_REGCOUNT
	.align		4
        /*0000*/ 	.byte	0x04, 0x2f
        /*0002*/ 	.short	(.L_1 - .L_0)
	.align		4
.L_0:
        /*0004*/ 	.word	index@(_Z11kernel_multPfi)
        /*0008*/ 	.word	0x0000000c


	//----- nvinfo : EIATTR_FRAME_SIZE
	.align		4
.L_1:
        /*000c*/ 	.byte	0x04, 0x11
        /*000e*/ 	.short	(.L_3 - .L_2)
	.align		4
.L_2:
        /*0010*/ 	.word	index@(_Z11kernel_multPfi)
        /*0014*/ 	.word	0x00000000


	//----- nvinfo : EIATTR_MIN_STACK_SIZE
	.align		4
.L_3:
        /*0018*/ 	.byte	0x04, 0x12
        /*001a*/ 	.short	(.L_5 - .L_4)
	.align		4
.L_4:
        /*001c*/ 	.word	index@(_Z11kernel_multPfi)
        /*0020*/ 	.word	0x00000000
.L_5:


//--------------------- .nv.compat                --------------------------
	.section	.nv.compat,"",@"SHT_CUDA_COMPAT_INFO"
	.align	4
        /*0000*/ 	.byte	0x02, 0x09, 0x00, 0x00, 0x02, 0x02, 0x01, 0x00, 0x02, 0x05, 0x05, 0x00, 0x03, 0x07, 0x01, 0x01
        /*0010*/ 	.byte	0x02, 0x03, 0x00, 0x00, 0x02, 0x06, 0x01, 0x00, 0x04, 0x0b, 0x08, 0x00, 0x09, 0x00, 0x00, 0x00
        /*0020*/ 	.byte	0x00, 0x00, 0x00, 0x00


//--------------------- .nv.info._Z11kernel_multPfi --------------------------
	.section	.nv.info._Z11kernel_multPfi,"",@"SHT_CUDA_INFO"
	.sectionflags	@""
	.align	4


	//----- nvinfo : EIATTR_CUDA_API_VERSION
	.align		4
        /*0000*/ 	.byte	0x04, 0x37
        /*0002*/ 	.short	(.L_7 - .L_6)
.L_6:
        /*0004*/ 	.word	0x00000082


	//----- nvinfo : EIATTR_KPARAM_INFO
	.align		4
.L_7:
        /*0008*/ 	.byte	0x04, 0x17
        /*000a*/ 	.short	(.L_9 - .L_8)
.L_8:
        /*000c*/ 	.word	0x00000000
        /*0010*/ 	.short	0x0001
        /*0012*/ 	.short	0x0008
        /*0014*/ 	.byte	0x00, 0xf0, 0x11, 0x00


	//----- nvinfo : EIATTR_KPARAM_INFO
	.align		4
.L_9:
        /*0018*/ 	.byte	0x04, 0x17
        /*001a*/ 	.short	(.L_11 - .L_10)
.L_10:
        /*001c*/ 	.word	0x00000000
        /*0020*/ 	.short	0x0000
        /*0022*/ 	.short	0x0000
        /*0024*/ 	.byte	0x00, 0xf5, 0x21, 0x00


	//----- nvinfo : EIATTR_SPARSE_MMA_MASK
	.align		4
.L_11:
        /*0028*/ 	.byte	0x03, 0x50
        /*002a*/ 	.short	0x0000


	//----- nvinfo : EIATTR_MAXREG_COUNT
	.align		4
        /*002c*/ 	.byte	0x03, 0x1b
        /*002e*/ 	.short	0x00ff


	//----- nvinfo : EIATTR_MERCURY_ISA_VERSION
	.align		4
        /*0030*/ 	.byte	0x03, 0x5f
        /*0032*/ 	.short	0x0101


	//----- nvinfo : EIATTR_VRC_CTA_INIT_COUNT
	.align		4
        /*0034*/ 	.byte	0x02, 0x4a
	.zero		1
	.zero		1


	//----- nvinfo : EIATTR_EXIT_INSTR_OFFSETS
	.align		4
        /*0038*/ 	.byte	0x04, 0x1c
        /*003a*/ 	.short	(.L_13 - .L_12)


	//   ....[0]....
.L_12:
        /*003c*/ 	.word	0x000000a0


	//   ....[1]....
        /*0040*/ 	.word	0x00000150


	//   ....[2]....
        /*0044*/ 	.word	0x00000190


	//   ....[3]....
        /*0048*/ 	.word	0x000001c0


	//----- nvinfo : EIATTR_CBANK_PARAM_SIZE
	.align		4
.L_13:
        /*004c*/ 	.byte	0x03, 0x19
        /*004e*/ 	.short	0x000c


	//----- nvinfo : EIATTR_PARAM_CBANK
	.align		4
        /*0050*/ 	.byte	0x04, 0x0a
        /*0052*/ 	.short	(.L_15 - .L_14)
	.align		4
.L_14:
        /*0054*/ 	.word	index@(.nv.constant0._Z11kernel_multPfi)
        /*0058*/ 	.short	0x0380
        /*005a*/ 	.short	0x000c


	//----- nvinfo : EIATTR_SW_WAR
	.align		4
.L_15:
        /*005c*/ 	.byte	0x04, 0x36
        /*005e*/ 	.short	(.L_17 - .L_16)
.L_16:
        /*0060*/ 	.word	0x00000008
.L_17:


//--------------------- .nv.callgraph             --------------------------
	.section	.nv.callgraph,"",@"SHT_CUDA_CALLGRAPH"
	.align	4
	.sectionentsize	8
	.align		4
        /*0000*/ 	.word	0x00000000
	.align		4
        /*0004*/ 	.word	0xffffffff
	.align		4
        /*0008*/ 	.word	0x00000000
	.align		4
        /*000c*/ 	.word	0xfffffffe
	.align		4
        /*0010*/ 	.word	0x00000000
	.align		4
        /*0014*/ 	.word	0xfffffffd
	.align		4
        /*0018*/ 	.word	0x00000000
	.align		4
        /*001c*/ 	.word	0xfffffffc


//--------------------- .text._Z11kernel_multPfi  --------------------------
	.section	.text._Z11kernel_multPfi,"ax",@progbits
	.align	128
        .global         _Z11kernel_multPfi
        .type           _Z11kernel_multPfi,@function
        .size           _Z11kernel_multPfi,(.L_x_1 - _Z11kernel_multPfi)
        .other          _Z11kernel_multPfi,@"STO_CUDA_ENTRY STV_DEFAULT"
_Z11kernel_multPfi:
.text._Z11kernel_multPfi:
[----:B------:R-:W-:Y:S01]  /*0000*/  LDC R1, c[0x0][0x37c] ;  /* 0x0000df00ff017b82 */ /* 0x000fe20000000800 */
[----:B------:R-:W0:Y:S01]  /*0010*/  S2R R5, SR_CTAID.X ;  /* 0x0000000000057919 */ /* 0x000e220000002500 */
[----:B------:R-:W1:Y:S01]  /*0020*/  LDCU UR8, c[0x0][0x388] ;  /* 0x00007100ff0877ac */ /* 0x000e620008000800 */
[----:B------:R-:W0:Y:S01]  /*0030*/  S2R R0, SR_TID.X ;  /* 0x0000000000007919 */ /* 0x000e220000002100 */
[----:B------:R-:W0:Y:S01]  /*0040*/  LDCU UR5, c[0x0][0x360] ;  /* 0x00006c00ff0577ac */ /* 0x000e220008000800 */
[----:B-1----:R-:W-:Y:S01]  /*0050*/  UIADD3 UR4, UPT, UPT, UR8, -0x1, URZ ;  /* 0xffffffff08047890 */ /* 0x002fe2000fffe0ff */
[----:B0-----:R-:W-:-:S05]  /*0060*/  IMAD R5, R5, UR5, R0 ;  /* 0x0000000505057c24 */ /* 0x001fca000f8e0200 */
[C---:B------:R-:W-:Y:S02]  /*0070*/  ISETP.GE.AND P0, PT, R5.reuse, UR4, PT ;  /* 0x0000000405007c0c */ /* 0x040fe4000bf06270 */
[----:B------:R-:W-:-:S04]  /*0080*/  LOP3.LUT R0, R5, 0x80000001, RZ, 0xc0, !PT ;  /* 0x8000000105007812 */ /* 0x000fc800078ec0ff */
[----:B------:R-:W-:-:S13]  /*0090*/  ISETP.EQ.OR P0, PT, R0, 0x1, P0 ;  /* 0x000000010000780c */ /* 0x000fda0000702670 */
[----:B------:R-:W-:Y:S05]  /*00a0*/  @P0 EXIT ;  /* 0x000000000000094d */ /* 0x000fea0003800000 */
[----:B------:R-:W0:Y:S01]  /*00b0*/  LDC.64 R2, c[0x0][0x380] ;  /* 0x0000e000ff027b82 */ /* 0x000e220000000a00 */
[----:B------:R-:W1:Y:S01]  /*00c0*/  LDCU.64 UR6, c[0x0][0x358] ;  /* 0x00006b00ff0677ac */ /* 0x000e620008000a00 */
[----:B0-----:R-:W-:-:S05]  /*00d0*/  IMAD.WIDE R2, R5, 0x4, R2 ;  /* 0x0000000405027825 */ /* 0x001fca00078e0202 */
[----:B-1----:R-:W2:Y:S04]  /*00e0*/  LDG.E R7, desc[UR6][R2.64] ;  /* 0x0000000602077981 */ /* 0x002ea8000c1e1900 */
[----:B------:R-:W2:Y:S01]  /*00f0*/  LDG.E R9, desc[UR6][R2.64+0x4] ;  /* 0x0000040602097981 */ /* 0x000ea2000c1e1900 */
[----:B------:R-:W-:-:S06]  /*0100*/  UIADD3 UR4, UPT, UPT, UR8, -0x2, URZ ;  /* 0xfffffffe08047890 */ /* 0x000fcc000fffe0ff */
[----:B------:R-:W-:Y:S02]  /*0110*/  ISETP.GE.AND P1, PT, R5, UR4, PT ;  /* 0x0000000405007c0c */ /* 0x000fe4000bf26270 */
[----:B--2---:R-:W-:-:S13]  /*0120*/  FSETP.GT.AND P0, PT, R7, R9, PT ;  /* 0x000000090700720b */ /* 0x004fda0003f04000 */
[----:B------:R0:W-:Y:S04]  /*0130*/  @P0 STG.E desc[UR6][R2.64], R9 ;  /* 0x0000000902000986 */ /* 0x0001e8000c101906 */
[----:B------:R0:W-:Y:S01]  /*0140*/  @P0 STG.E desc[UR6][R2.64+0x4], R7 ;  /* 0x0000040702000986 */ /* 0x0001e2000c101906 */
[----:B------:R-:W-:Y:S05]  /*0150*/  @P1 EXIT ;  /* 0x000000000000194d */ /* 0x000fea0003800000 */
[----:B------:R-:W2:Y:S01]  /*0160*/  LDG.E R0, desc[UR6][R2.64+0x8] ;  /* 0x0000080602007981 */ /* 0x000ea2000c1e1900 */
[----:B0-----:R-:W-:-:S05]  /*0170*/  @P0 IMAD.MOV.U32 R9, RZ, RZ, R7 ;  /* 0x000000ffff090224 */ /* 0x001fca00078e0007 */
[----:B--2---:R-:W-:-:S13]  /*0180*/  FSETP.GT.AND P0, PT, R9, R0, PT ;  /* 0x000000000900720b */ /* 0x004fda0003f04000 */
[----:B------:R-:W-:Y:S05]  /*0190*/  @!P0 EXIT ;  /* 0x000000000000894d */ /* 0x000fea0003800000 */
[----:B------:R-:W-:Y:S04]  /*01a0*/  STG.E desc[UR6][R2.64+0x4], R0 ;  /* 0x0000040002007986 */ /* 0x000fe8000c101906 */
[----:B------:R-:W-:Y:S01]  /*01b0*/  STG.E desc[UR6][R2.64+0x8], R9 ;  /* 0x0000080902007986 */ /* 0x000fe2000c101906 */
[----:B------:R-:W-:Y:S05]  /*01c0*/  EXIT ;  /* 0x000000000000794d */ /* 0x000fea0003800000 */
.L_x_0:
[----:B------:R-:W-:-:S00]  /*01d0*/  BRA `(.L_x_0) ;  /* 0xfffffffc00fc7947 */ /* 0x000fc0000383ffff */
[----:B------:R-:W-:-:S00]  /*01e0*/  NOP ;  /* 0x0000000000007918 */ /* 0x000fc00000000000 */
        /* <DEDUP_REMOVED lines=9> */
.L_x_1:


//--------------------- .nv.shared.reserved.0     --------------------------
	.section	.nv.shared.reserved.0,"aw",@nobits
	.weak		__nv_reservedSMEM_offset_0_alias
	.size		__nv_reservedSMEM_offset_0_alias, 0, 64
	.other		__nv_reservedSMEM_offset_0_alias,@"STO_CUDA_RESERVED_SHARED STV_DEFAULT"
__nv_reservedSMEM_offset_0_alias:
	.zero		0
	.zero		64


//--------------------- .nv.constant0._Z11kernel_multPfi --------------------------
	.section	.nv.constant0._Z11kernel_multPfi,"a",@progbits
	.sectionflags	@""
	.align	4
.nv.constant0._Z11kernel_multPfi:
	.zero		908


//--------------------- SYMBOLS --------------------------

	.type		.nv.reservedSmem.offset0,@object
	.size		.nv.reservedSmem.offset0,0x4
